//
// Generated by NVIDIA NVVM Compiler
//
// Compiler Build ID: CL-36424714
// Cuda compilation tools, release 13.0, V13.0.88
// Based on NVVM 20.0.0
//

.version 9.0
.target sm_100
.address_size 64

	// .globl	_Z17WMMAF16TensorCoreP6__halfS0_PfS1_

.visible .entry _Z17WMMAF16TensorCoreP6__halfS0_PfS1_(
	.param .u64 .ptr .align 1 _Z17WMMAF16TensorCoreP6__halfS0_PfS1__param_0,
	.param .u64 .ptr .align 1 _Z17WMMAF16TensorCoreP6__halfS0_PfS1__param_1,
	.param .u64 .ptr .align 1 _Z17WMMAF16TensorCoreP6__halfS0_PfS1__param_2,
	.param .u64 .ptr .align 1 _Z17WMMAF16TensorCoreP6__halfS0_PfS1__param_3
)
{
	.reg .pred 	%p<21>;
	.reg .b32 	%r<287>;
	.reg .b32 	%f<403>;
	.reg .b64 	%rd<50>;

	ld.param.u64 	%rd5, [_Z17WMMAF16TensorCoreP6__halfS0_PfS1__param_0];
	ld.param.u64 	%rd6, [_Z17WMMAF16TensorCoreP6__halfS0_PfS1__param_1];
	ld.param.u64 	%rd4, [_Z17WMMAF16TensorCoreP6__halfS0_PfS1__param_3];
	cvta.to.global.u64 	%rd7, %rd6;
	cvta.to.global.u64 	%rd8, %rd5;
	mov.u32 	%r3, %ctaid.x;
	mov.u32 	%r4, %ntid.x;
	mov.u32 	%r5, %tid.x;
	mad.lo.s32 	%r1, %r3, %r4, %r5;
	mov.u32 	%r6, %ctaid.y;
	mov.u32 	%r7, %ntid.y;
	mov.u32 	%r8, %tid.y;
	mad.lo.s32 	%r9, %r6, %r7, %r8;
	shr.u32 	%r11, %r1, 1;
	and.b32  	%r2, %r11, 2147483632;
	setp.lt.u32 	%p2, %r1, 512;
	setp.lt.u32 	%p3, %r9, 16;
	and.pred  	%p1, %p2, %p3;
	shl.b32 	%r12, %r9, 12;
	cvt.u64.u32 	%rd9, %r1;
	and.b64  	%rd10, %rd9, 4294967264;
	add.s64 	%rd1, %rd8, %rd10;
	mul.wide.u32 	%rd11, %r12, 2;
	add.s64 	%rd2, %rd7, %rd11;
	mov.f32 	%f283, 0f00000000;
	not.pred 	%p4, %p1;
	mov.f32 	%f284, %f283;
	mov.f32 	%f285, %f283;
	mov.f32 	%f286, %f283;
	mov.f32 	%f287, %f283;
	mov.f32 	%f288, %f283;
	mov.f32 	%f289, %f283;
	mov.f32 	%f290, %f283;
	@%p4 bra 	$L__BB0_2;
	mov.b32 	%r13, 256;
	wmma.load.a.sync.aligned.row.m16n16k16.global.f16 	{%r14, %r15, %r16, %r17, %r18, %r19, %r20, %r21}, [%rd1], %r13;
	wmma.load.b.sync.aligned.col.m16n16k16.global.f16 	{%r22, %r23, %r24, %r25, %r26, %r27, %r28, %r29}, [%rd2], %r13;
	mov.f32 	%f258, 0f00000000;
	wmma.mma.sync.aligned.row.col.m16n16k16.f32.f32 {%f290, %f289, %f288, %f287, %f286, %f285, %f284, %f283}, {%r14, %r15, %r16, %r17, %r18, %r19, %r20, %r21}, {%r22, %r23, %r24, %r25, %r26, %r27, %r28, %r29}, {%f258, %f258, %f258, %f258, %f258, %f258, %f258, %f258};
$L__BB0_2:
	@%p4 bra 	$L__BB0_4;
	add.s64 	%rd12, %rd1, 8192;
	mov.b32 	%r30, 256;
	wmma.load.a.sync.aligned.row.m16n16k16.global.f16 	{%r31, %r32, %r33, %r34, %r35, %r36, %r37, %r38}, [%rd12], %r30;
	add.s64 	%rd13, %rd2, 32;
	wmma.load.b.sync.aligned.col.m16n16k16.global.f16 	{%r39, %r40, %r41, %r42, %r43, %r44, %r45, %r46}, [%rd13], %r30;
	wmma.mma.sync.aligned.row.col.m16n16k16.f32.f32 {%f290, %f289, %f288, %f287, %f286, %f285, %f284, %f283}, {%r31, %r32, %r33, %r34, %r35, %r36, %r37, %r38}, {%r39, %r40, %r41, %r42, %r43, %r44, %r45, %r46}, {%f290, %f289, %f288, %f287, %f286, %f285, %f284, %f283};
$L__BB0_4:
	@%p4 bra 	$L__BB0_6;
	add.s64 	%rd14, %rd1, 16384;
	mov.b32 	%r47, 256;
	wmma.load.a.sync.aligned.row.m16n16k16.global.f16 	{%r48, %r49, %r50, %r51, %r52, %r53, %r54, %r55}, [%rd14], %r47;
	add.s64 	%rd15, %rd2, 64;
	wmma.load.b.sync.aligned.col.m16n16k16.global.f16 	{%r56, %r57, %r58, %r59, %r60, %r61, %r62, %r63}, [%rd15], %r47;
	wmma.mma.sync.aligned.row.col.m16n16k16.f32.f32 {%f290, %f289, %f288, %f287, %f286, %f285, %f284, %f283}, {%r48, %r49, %r50, %r51, %r52, %r53, %r54, %r55}, {%r56, %r57, %r58, %r59, %r60, %r61, %r62, %r63}, {%f290, %f289, %f288, %f287, %f286, %f285, %f284, %f283};
$L__BB0_6:
	@%p4 bra 	$L__BB0_8;
	add.s64 	%rd16, %rd1, 24576;
	mov.b32 	%r64, 256;
	wmma.load.a.sync.aligned.row.m16n16k16.global.f16 	{%r65, %r66, %r67, %r68, %r69, %r70, %r71, %r72}, [%rd16], %r64;
	add.s64 	%rd17, %rd2, 96;
	wmma.load.b.sync.aligned.col.m16n16k16.global.f16 	{%r73, %r74, %r75, %r76, %r77, %r78, %r79, %r80}, [%rd17], %r64;
	wmma.mma.sync.aligned.row.col.m16n16k16.f32.f32 {%f290, %f289, %f288, %f287, %f286, %f285, %f284, %f283}, {%r65, %r66, %r67, %r68, %r69, %r70, %r71, %r72}, {%r73, %r74, %r75, %r76, %r77, %r78, %r79, %r80}, {%f290, %f289, %f288, %f287, %f286, %f285, %f284, %f283};
$L__BB0_8:
	@%p4 bra 	$L__BB0_10;
	add.s64 	%rd18, %rd1, 32768;
	mov.b32 	%r81, 256;
	wmma.load.a.sync.aligned.row.m16n16k16.global.f16 	{%r82, %r83, %r84, %r85, %r86, %r87, %r88, %r89}, [%rd18], %r81;
	add.s64 	%rd19, %rd2, 128;
	wmma.load.b.sync.aligned.col.m16n16k16.global.f16 	{%r90, %r91, %r92, %r93, %r94, %r95, %r96, %r97}, [%rd19], %r81;
	wmma.mma.sync.aligned.row.col.m16n16k16.f32.f32 {%f290, %f289, %f288, %f287, %f286, %f285, %f284, %f283}, {%r82, %r83, %r84, %r85, %r86, %r87, %r88, %r89}, {%r90, %r91, %r92, %r93, %r94, %r95, %r96, %r97}, {%f290, %f289, %f288, %f287, %f286, %f285, %f284, %f283};
$L__BB0_10:
	@%p4 bra 	$L__BB0_12;
	add.s64 	%rd20, %rd1, 40960;
	mov.b32 	%r98, 256;
	wmma.load.a.sync.aligned.row.m16n16k16.global.f16 	{%r99, %r100, %r101, %r102, %r103, %r104, %r105, %r106}, [%rd20], %r98;
	add.s64 	%rd21, %rd2, 160;
	wmma.load.b.sync.aligned.col.m16n16k16.global.f16 	{%r107, %r108, %r109, %r110, %r111, %r112, %r113, %r114}, [%rd21], %r98;
	wmma.mma.sync.aligned.row.col.m16n16k16.f32.f32 {%f290, %f289, %f288, %f287, %f286, %f285, %f284, %f283}, {%r99, %r100, %r101, %r102, %r103, %r104, %r105, %r106}, {%r107, %r108, %r109, %r110, %r111, %r112, %r113, %r114}, {%f290, %f289, %f288, %f287, %f286, %f285, %f284, %f283};
$L__BB0_12:
	@%p4 bra 	$L__BB0_14;
	add.s64 	%rd22, %rd1, 49152;
	mov.b32 	%r115, 256;
	wmma.load.a.sync.aligned.row.m16n16k16.global.f16 	{%r116, %r117, %r118, %r119, %r120, %r121, %r122, %r123}, [%rd22], %r115;
	add.s64 	%rd23, %rd2, 192;
	wmma.load.b.sync.aligned.col.m16n16k16.global.f16 	{%r124, %r125, %r126, %r127, %r128, %r129, %r130, %r131}, [%rd23], %r115;
	wmma.mma.sync.aligned.row.col.m16n16k16.f32.f32 {%f290, %f289, %f288, %f287, %f286, %f285, %f284, %f283}, {%r116, %r117, %r118, %r119, %r120, %r121, %r122, %r123}, {%r124, %r125, %r126, %r127, %r128, %r129, %r130, %r131}, {%f290, %f289, %f288, %f287, %f286, %f285, %f284, %f283};
$L__BB0_14:
	@%p4 bra 	$L__BB0_16;
	add.s64 	%rd24, %rd1, 57344;
	mov.b32 	%r132, 256;
	wmma.load.a.sync.aligned.row.m16n16k16.global.f16 	{%r133, %r134, %r135, %r136, %r137, %r138, %r139, %r140}, [%rd24], %r132;
	add.s64 	%rd25, %rd2, 224;
	wmma.load.b.sync.aligned.col.m16n16k16.global.f16 	{%r141, %r142, %r143, %r144, %r145, %r146, %r147, %r148}, [%rd25], %r132;
	wmma.mma.sync.aligned.row.col.m16n16k16.f32.f32 {%f290, %f289, %f288, %f287, %f286, %f285, %f284, %f283}, {%r133, %r134, %r135, %r136, %r137, %r138, %r139, %r140}, {%r141, %r142, %r143, %r144, %r145, %r146, %r147, %r148}, {%f290, %f289, %f288, %f287, %f286, %f285, %f284, %f283};
$L__BB0_16:
	@%p4 bra 	$L__BB0_18;
	add.s64 	%rd26, %rd1, 65536;
	mov.b32 	%r149, 256;
	wmma.load.a.sync.aligned.row.m16n16k16.global.f16 	{%r150, %r151, %r152, %r153, %r154, %r155, %r156, %r157}, [%rd26], %r149;
	add.s64 	%rd27, %rd2, 256;
	wmma.load.b.sync.aligned.col.m16n16k16.global.f16 	{%r158, %r159, %r160, %r161, %r162, %r163, %r164, %r165}, [%rd27], %r149;
	wmma.mma.sync.aligned.row.col.m16n16k16.f32.f32 {%f290, %f289, %f288, %f287, %f286, %f285, %f284, %f283}, {%r150, %r151, %r152, %r153, %r154, %r155, %r156, %r157}, {%r158, %r159, %r160, %r161, %r162, %r163, %r164, %r165}, {%f290, %f289, %f288, %f287, %f286, %f285, %f284, %f283};
$L__BB0_18:
	@%p4 bra 	$L__BB0_20;
	add.s64 	%rd28, %rd1, 73728;
	mov.b32 	%r166, 256;
	wmma.load.a.sync.aligned.row.m16n16k16.global.f16 	{%r167, %r168, %r169, %r170, %r171, %r172, %r173, %r174}, [%rd28], %r166;
	add.s64 	%rd29, %rd2, 288;
	wmma.load.b.sync.aligned.col.m16n16k16.global.f16 	{%r175, %r176, %r177, %r178, %r179, %r180, %r181, %r182}, [%rd29], %r166;
	wmma.mma.sync.aligned.row.col.m16n16k16.f32.f32 {%f290, %f289, %f288, %f287, %f286, %f285, %f284, %f283}, {%r167, %r168, %r169, %r170, %r171, %r172, %r173, %r174}, {%r175, %r176, %r177, %r178, %r179, %r180, %r181, %r182}, {%f290, %f289, %f288, %f287, %f286, %f285, %f284, %f283};
$L__BB0_20:
	@%p4 bra 	$L__BB0_22;
	add.s64 	%rd30, %rd1, 81920;
	mov.b32 	%r183, 256;
	wmma.load.a.sync.aligned.row.m16n16k16.global.f16 	{%r184, %r185, %r186, %r187, %r188, %r189, %r190, %r191}, [%rd30], %r183;
	add.s64 	%rd31, %rd2, 320;
	wmma.load.b.sync.aligned.col.m16n16k16.global.f16 	{%r192, %r193, %r194, %r195, %r196, %r197, %r198, %r199}, [%rd31], %r183;
	wmma.mma.sync.aligned.row.col.m16n16k16.f32.f32 {%f290, %f289, %f288, %f287, %f286, %f285, %f284, %f283}, {%r184, %r185, %r186, %r187, %r188, %r189, %r190, %r191}, {%r192, %r193, %r194, %r195, %r196, %r197, %r198, %r199}, {%f290, %f289, %f288, %f287, %f286, %f285, %f284, %f283};
$L__BB0_22:
	@%p4 bra 	$L__BB0_24;
	add.s64 	%rd32, %rd1, 90112;
	mov.b32 	%r200, 256;
	wmma.load.a.sync.aligned.row.m16n16k16.global.f16 	{%r201, %r202, %r203, %r204, %r205, %r206, %r207, %r208}, [%rd32], %r200;
	add.s64 	%rd33, %rd2, 352;
	wmma.load.b.sync.aligned.col.m16n16k16.global.f16 	{%r209, %r210, %r211, %r212, %r213, %r214, %r215, %r216}, [%rd33], %r200;
	wmma.mma.sync.aligned.row.col.m16n16k16.f32.f32 {%f290, %f289, %f288, %f287, %f286, %f285, %f284, %f283}, {%r201, %r202, %r203, %r204, %r205, %r206, %r207, %r208}, {%r209, %r210, %r211, %r212, %r213, %r214, %r215, %r216}, {%f290, %f289, %f288, %f287, %f286, %f285, %f284, %f283};
$L__BB0_24:
	@%p4 bra 	$L__BB0_26;
	add.s64 	%rd34, %rd1, 98304;
	mov.b32 	%r217, 256;
	wmma.load.a.sync.aligned.row.m16n16k16.global.f16 	{%r218, %r219, %r220, %r221, %r222, %r223, %r224, %r225}, [%rd34], %r217;
	add.s64 	%rd35, %rd2, 384;
	wmma.load.b.sync.aligned.col.m16n16k16.global.f16 	{%r226, %r227, %r228, %r229, %r230, %r231, %r232, %r233}, [%rd35], %r217;
	wmma.mma.sync.aligned.row.col.m16n16k16.f32.f32 {%f290, %f289, %f288, %f287, %f286, %f285, %f284, %f283}, {%r218, %r219, %r220, %r221, %r222, %r223, %r224, %r225}, {%r226, %r227, %r228, %r229, %r230, %r231, %r232, %r233}, {%f290, %f289, %f288, %f287, %f286, %f285, %f284, %f283};
$L__BB0_26:
	@%p4 bra 	$L__BB0_28;
	add.s64 	%rd36, %rd1, 106496;
	mov.b32 	%r234, 256;
	wmma.load.a.sync.aligned.row.m16n16k16.global.f16 	{%r235, %r236, %r237, %r238, %r239, %r240, %r241, %r242}, [%rd36], %r234;
	add.s64 	%rd37, %rd2, 416;
	wmma.load.b.sync.aligned.col.m16n16k16.global.f16 	{%r243, %r244, %r245, %r246, %r247, %r248, %r249, %r250}, [%rd37], %r234;
	wmma.mma.sync.aligned.row.col.m16n16k16.f32.f32 {%f290, %f289, %f288, %f287, %f286, %f285, %f284, %f283}, {%r235, %r236, %r237, %r238, %r239, %r240, %r241, %r242}, {%r243, %r244, %r245, %r246, %r247, %r248, %r249, %r250}, {%f290, %f289, %f288, %f287, %f286, %f285, %f284, %f283};
$L__BB0_28:
	@%p4 bra 	$L__BB0_30;
	add.s64 	%rd38, %rd1, 114688;
	mov.b32 	%r251, 256;
	wmma.load.a.sync.aligned.row.m16n16k16.global.f16 	{%r252, %r253, %r254, %r255, %r256, %r257, %r258, %r259}, [%rd38], %r251;
	add.s64 	%rd39, %rd2, 448;
	wmma.load.b.sync.aligned.col.m16n16k16.global.f16 	{%r260, %r261, %r262, %r263, %r264, %r265, %r266, %r267}, [%rd39], %r251;
	wmma.mma.sync.aligned.row.col.m16n16k16.f32.f32 {%f290, %f289, %f288, %f287, %f286, %f285, %f284, %f283}, {%r252, %r253, %r254, %r255, %r256, %r257, %r258, %r259}, {%r260, %r261, %r262, %r263, %r264, %r265, %r266, %r267}, {%f290, %f289, %f288, %f287, %f286, %f285, %f284, %f283};
$L__BB0_30:
	@%p4 bra 	$L__BB0_32;
	add.s64 	%rd40, %rd1, 122880;
	mov.b32 	%r268, 256;
	wmma.load.a.sync.aligned.row.m16n16k16.global.f16 	{%r269, %r270, %r271, %r272, %r273, %r274, %r275, %r276}, [%rd40], %r268;
	add.s64 	%rd41, %rd2, 480;
	wmma.load.b.sync.aligned.col.m16n16k16.global.f16 	{%r277, %r278, %r279, %r280, %r281, %r282, %r283, %r284}, [%rd41], %r268;
	wmma.mma.sync.aligned.row.col.m16n16k16.f32.f32 {%f290, %f289, %f288, %f287, %f286, %f285, %f284, %f283}, {%r269, %r270, %r271, %r272, %r273, %r274, %r275, %r276}, {%r277, %r278, %r279, %r280, %r281, %r282, %r283, %r284}, {%f290, %f289, %f288, %f287, %f286, %f285, %f284, %f283};
$L__BB0_32:
	setp.gt.u32 	%p20, %r1, 511;
	@%p20 bra 	$L__BB0_34;
	ld.param.u64 	%rd49, [_Z17WMMAF16TensorCoreP6__halfS0_PfS1__param_2];
	shl.b32 	%r285, %r2, 8;
	cvta.to.global.u64 	%rd42, %rd49;
	mul.wide.u32 	%rd43, %r285, 4;
	add.s64 	%rd44, %rd42, %rd43;
	add.s64 	%rd45, %rd44, 960;
	mov.b32 	%r286, 256;
	wmma.load.c.sync.aligned.row.m16n16k16.global.f32 	{%f259, %f260, %f261, %f262, %f263, %f264, %f265, %f266}, [%rd45], %r286;
	add.f32 	%f267, %f290, %f259;
	add.f32 	%f268, %f289, %f260;
	add.f32 	%f269, %f288, %f261;
	add.f32 	%f270, %f287, %f262;
	add.f32 	%f271, %f286, %f263;
	add.f32 	%f272, %f285, %f264;
	add.f32 	%f273, %f284, %f265;
	add.f32 	%f274, %f283, %f266;
	cvta.to.global.u64 	%rd46, %rd4;
	add.s64 	%rd47, %rd46, %rd43;
	add.s64 	%rd48, %rd47, 960;
	wmma.store.d.sync.aligned.row.m16n16k16.global.f32 	[%rd48], {%f267, %f268, %f269, %f270, %f271, %f272, %f273, %f274}, %r286;
$L__BB0_34:
	ret;

}


// ===== COMPILED SASS (sm_100) =====

	.target	sm_100

	.elftype	@"ET_EXEC"


//--------------------- .note.nv.tkinfo           --------------------------
	.section	.note.nv.tkinfo,"",@"SHT_NOTE"
	.sectionflags	@"SHF_NOTE_NV_TKINFO"
	.tkinfo
        /*0018*/ 	.word	0x00000002
        /*0030*/ 	.string	""
        /*0030*/ 	.string	"ptxas"
        /*0030*/ 	.string	"Cuda compilation tools, release 13.0, V13.0.88"
        /*0030*/ 	.string	"Build cuda_13.0.r13.0/compiler.36424714_0"
        /*0030*/ 	.string	"-arch sm_100 -m 64 "



//--------------------- .note.nv.cuinfo           --------------------------
	.section	.note.nv.cuinfo,"",@"SHT_NOTE"
	.sectionflags	@"SHF_NOTE_NV_CUINFO"
        /*0018*/ 	.short	0x0002
        /*001a*/ 	.short	0x0064
        /*001c*/ 	.short	0x0082
	.zero		2


//--------------------- .nv.info                  --------------------------
	.section	.nv.info,"",@"SHT_CUDA_INFO"
	.align	4


	//----- nvinfo : EIATTR_REGCOUNT
	.align		4
        /*0000*/ 	.byte	0x04, 0x2f
        /*0002*/ 	.short	(.L_1 - .L_0)
	.align		4
.L_0:
        /*0004*/ 	.word	index@(_Z17WMMAF16TensorCoreP6__halfS0_PfS1_)
        /*0008*/ 	.word	0x0000001c


	//----- nvinfo : EIATTR_FRAME_SIZE
	.align		4
.L_1:
        /*000c*/ 	.byte	0x04, 0x11
        /*000e*/ 	.short	(.L_3 - .L_2)
	.align		4
.L_2:
        /*0010*/ 	.word	index@(_Z17WMMAF16TensorCoreP6__halfS0_PfS1_)
        /*0014*/ 	.word	0x00000000


	//----- nvinfo : EIATTR_MIN_STACK_SIZE
	.align		4
.L_3:
        /*0018*/ 	.byte	0x04, 0x12
        /*001a*/ 	.short	(.L_5 - .L_4)
	.align		4
.L_4:
        /*001c*/ 	.word	index@(_Z17WMMAF16TensorCoreP6__halfS0_PfS1_)
        /*0020*/ 	.word	0x00000000
.L_5:


//--------------------- .nv.compat                --------------------------
	.section	.nv.compat,"",@"SHT_CUDA_COMPAT_INFO"
	.align	4
        /*0000*/ 	.byte	0x02, 0x09, 0x00, 0x00, 0x02, 0x02, 0x01, 0x00, 0x02, 0x05, 0x05, 0x00, 0x03, 0x07, 0x01, 0x01
        /*0010*/ 	.byte	0x02, 0x03, 0x00, 0x00, 0x02, 0x06, 0x01, 0x00, 0x04, 0x0b, 0x08, 0x00, 0x09, 0x00, 0x00, 0x00
        /*0020*/ 	.byte	0x00, 0x00, 0x00, 0x00


//--------------------- .nv.info._Z17WMMAF16TensorCoreP6__halfS0_PfS1_ --------------------------
	.section	.nv.info._Z17WMMAF16TensorCoreP6__halfS0_PfS1_,"",@"SHT_CUDA_INFO"
	.sectionflags	@""
	.align	4


	//----- nvinfo : EIATTR_CUDA_API_VERSION
	.align		4
        /*0000*/ 	.byte	0x04, 0x37
        /*0002*/ 	.short	(.L_7 - .L_6)
.L_6:
        /*0004*/ 	.word	0x00000082


	//----- nvinfo : EIATTR_KPARAM_INFO
	.align		4
.L_7:
        /*0008*/ 	.byte	0x04, 0x17
        /*000a*/ 	.short	(.L_9 - .L_8)
.L_8:
        /*000c*/ 	.word	0x00000000
        /*0010*/ 	.short	0x0003
        /*0012*/ 	.short	0x0018
        /*0014*/ 	.byte	0x00, 0xf5, 0x21, 0x00


	//----- nvinfo : EIATTR_KPARAM_INFO
	.align		4
.L_9:
        /*0018*/ 	.byte	0x04, 0x17
        /*001a*/ 	.short	(.L_11 - .L_10)
.L_10:
        /*001c*/ 	.word	0x00000000
        /*0020*/ 	.short	0x0002
        /*0022*/ 	.short	0x0010
        /*0024*/ 	.byte	0x00, 0xf5, 0x21, 0x00


	//----- nvinfo : EIATTR_KPARAM_INFO
	.align		4
.L_11:
        /*0028*/ 	.byte	0x04, 0x17
        /*002a*/ 	.short	(.L_13 - .L_12)
.L_12:
        /*002c*/ 	.word	0x00000000
        /*0030*/ 	.short	0x0001
        /*0032*/ 	.short	0x0008
        /*0034*/ 	.byte	0x00, 0xf5, 0x21, 0x00


	//----- nvinfo : EIATTR_KPARAM_INFO
	.align		4
.L_13:
        /*0038*/ 	.byte	0x04, 0x17
        /*003a*/ 	.short	(.L_15 - .L_14)
.L_14:
        /*003c*/ 	.word	0x00000000
        /*0040*/ 	.short	0x0000
        /*0042*/ 	.short	0x0000
        /*0044*/ 	.byte	0x00, 0xf5, 0x21, 0x00


	//----- nvinfo : EIATTR_SPARSE_MMA_MASK
	.align		4
.L_15:
        /*0048*/ 	.byte	0x03, 0x50
        /*004a*/ 	.short	0x0000


	//----- nvinfo : EIATTR_WMMA_USED
	.align		4
        /*004c*/ 	.byte	0x01, 0x2b
	.zero		2


	//----- nvinfo : EIATTR_MAXREG_COUNT
	.align		4
        /*0050*/ 	.byte	0x03, 0x1b
        /*0052*/ 	.short	0x00ff


	//----- nvinfo : EIATTR_MERCURY_ISA_VERSION
	.align		4
        /*0054*/ 	.byte	0x03, 0x5f
        /*0056*/ 	.short	0x0101


	//----- nvinfo : EIATTR_VRC_CTA_INIT_COUNT
	.align		4
        /*0058*/ 	.byte	0x02, 0x4a
	.zero		1
	.zero		1


	//----- nvinfo : EIATTR_EXIT_INSTR_OFFSETS
	.align		4
        /*005c*/ 	.byte	0x04, 0x1c
        /*005e*/ 	.short	(.L_17 - .L_16)


	//   ....[0]....
.L_16:
        /*0060*/ 	.word	0x00001780


	//   ....[1]....
        /*0064*/ 	.word	0x000019a0


	//----- nvinfo : EIATTR_CRS_STACK_SIZE
	.align		4
.L_17:
        /*0068*/ 	.byte	0x04, 0x1e
        /*006a*/ 	.short	(.L_19 - .L_18)
.L_18:
        /*006c*/ 	.word	0x00000000


	//----- nvinfo : EIATTR_CBANK_PARAM_SIZE
	.align		4
.L_19:
        /*0070*/ 	.byte	0x03, 0x19
        /*0072*/ 	.short	0x0020


	//----- nvinfo : EIATTR_PARAM_CBANK
	.align		4
        /*0074*/ 	.byte	0x04, 0x0a
        /*0076*/ 	.short	(.L_21 - .L_20)
	.align		4
.L_20:
        /*0078*/ 	.word	index@(.nv.constant0._Z17WMMAF16TensorCoreP6__halfS0_PfS1_)
        /*007c*/ 	.short	0x0380
        /*007e*/ 	.short	0x0020


	//----- nvinfo : EIATTR_SW_WAR
	.align		4
.L_21:
        /*0080*/ 	.byte	0x04, 0x36
        /*0082*/ 	.short	(.L_23 - .L_22)
.L_22:
        /*0084*/ 	.word	0x00000008
.L_23:


//--------------------- .nv.callgraph             --------------------------
	.section	.nv.callgraph,"",@"SHT_CUDA_CALLGRAPH"
	.align	4
	.sectionentsize	8
	.align		4
        /*0000*/ 	.word	0x00000000
	.align		4
        /*0004*/ 	.word	0xffffffff
	.align		4
        /*0008*/ 	.word	0x00000000
	.align		4
        /*000c*/ 	.word	0xfffffffe
	.align		4
        /*0010*/ 	.word	0x00000000
	.align		4
        /*0014*/ 	.word	0xfffffffd
	.align		4
        /*0018*/ 	.word	0x00000000
	.align		4
        /*001c*/ 	.word	0xfffffffc


//--------------------- .text._Z17WMMAF16TensorCoreP6__halfS0_PfS1_ --------------------------
	.section	.text._Z17WMMAF16TensorCoreP6__halfS0_PfS1_,"ax",@progbits
	.align	128
        .global         _Z17WMMAF16TensorCoreP6__halfS0_PfS1_
        .type           _Z17WMMAF16TensorCoreP6__halfS0_PfS1_,@function
        .size           _Z17WMMAF16TensorCoreP6__halfS0_PfS1_,(.L_x_17 - _Z17WMMAF16TensorCoreP6__halfS0_PfS1_)
        .other          _Z17WMMAF16TensorCoreP6__halfS0_PfS1_,@"STO_CUDA_ENTRY STV_DEFAULT"
_Z17WMMAF16TensorCoreP6__halfS0_PfS1_:
.text._Z17WMMAF16TensorCoreP6__halfS0_PfS1_:
[----:B------:R-:W-:Y:S01]  /*0000*/  LDC R1, c[0x0][0x37c] ;  /* 0x0000df00ff017b82 */ /* 0x000fe20000000800 */
[----:B------:R-:W0:Y:S07]  /*0010*/  S2R R3, SR_TID.X ;  /* 0x0000000000037919 */ /* 0x000e2e0000002100 */
[----:B------:R-:W0:Y:S01]  /*0020*/  S2UR UR4, SR_CTAID.X ;  /* 0x00000000000479c3 */ /* 0x000e220000002500 */
[----:B------:R-:W1:Y:S01]  /*0030*/  LDCU.64 UR6, c[0x0][0x380] ;  /* 0x00007000ff0677ac */ /* 0x000e620008000a00 */
[----:B------:R-:W-:Y:S01]  /*0040*/  CS2R R10, SRZ ;  /* 0x00000000000a7805 */ /* 0x000fe2000001ff00 */
[----:B------:R-:W2:Y:S01]  /*0050*/  S2R R5, SR_TID.Y ;  /* 0x0000000000057919 */ /* 0x000ea20000002200 */
[----:B------:R-:W-:-:S02]  /*0060*/  CS2R R8, SRZ ;  /* 0x0000000000087805 */ /* 0x000fc4000001ff00 */
[----:B------:R-:W-:Y:S02]  /*0070*/  CS2R R14, SRZ ;  /* 0x00000000000e7805 */ /* 0x000fe4000001ff00 */
[----:B------:R-:W-:Y:S01]  /*0080*/  CS2R R12, SRZ ;  /* 0x00000000000c7805 */ /* 0x000fe2000001ff00 */
[----:B------:R-:W0:Y:S08]  /*0090*/  LDC R0, c[0x0][0x360] ;  /* 0x0000d800ff007b82 */ /* 0x000e300000000800 */
[----:B------:R-:W2:Y:S08]  /*00a0*/  S2UR UR5, SR_CTAID.Y ;  /* 0x00000000000579c3 */ /* 0x000eb00000002600 */
[----:B------:R-:W2:Y:S01]  /*00b0*/  LDC R2, c[0x0][0x364] ;  /* 0x0000d900ff027b82 */ /* 0x000ea20000000800 */
[----:B0-----:R-:W-:-:S07]  /*00c0*/  IMAD R0, R0, UR4, R3 ;  /* 0x0000000400007c24 */ /* 0x001fce000f8e0203 */
[----:B------:R-:W0:Y:S01]  /*00d0*/  LDC.64 R16, c[0x0][0x388] ;  /* 0x0000e200ff107b82 */ /* 0x000e220000000a00 */
[----:B--2---:R-:W-:Y:S01]  /*00e0*/  IMAD R3, R2, UR5, R5 ;  /* 0x0000000502037c24 */ /* 0x004fe2000f8e0205 */
[----:B------:R-:W-:Y:S01]  /*00f0*/  LOP3.LUT R2, R0, 0xffffffe0, RZ, 0xc0, !PT ;  /* 0xffffffe000027812 */ /* 0x000fe200078ec0ff */
[----:B------:R-:W2:Y:S02]  /*0100*/  LDCU.64 UR4, c[0x0][0x358] ;  /* 0x00006b00ff0477ac */ /* 0x000ea40008000a00 */
[C---:B------:R-:W-:Y:S01]  /*0110*/  IMAD.SHL.U32 R5, R3.reuse, 0x1000, RZ ;  /* 0x0000100003057824 */ /* 0x040fe200078e00ff */
[----:B------:R-:W-:Y:S02]  /*0120*/  ISETP.GE.U32.AND P0, PT, R3, 0x10, PT ;  /* 0x000000100300780c */ /* 0x000fe40003f06070 */
[----:B-1----:R-:W-:Y:S02]  /*0130*/  IADD3 R2, P1, PT, R2, UR6, RZ ;  /* 0x0000000602027c10 */ /* 0x002fe4000ff3e0ff */
[----:B------:R-:W-:Y:S01]  /*0140*/  ISETP.LT.U32.AND P0, PT, R0, 0x200, !P0 ;  /* 0x000002000000780c */ /* 0x000fe20004701070 */
[----:B0-----:R-:W-:-:S04]  /*0150*/  IMAD.WIDE.U32 R16, R5, 0x2, R16 ;  /* 0x0000000205107825 */ /* 0x001fc800078e0010 */
[----:B------:R-:W-:Y:S01]  /*0160*/  IMAD.X R3, RZ, RZ, UR7, P1 ;  /* 0x00000007ff037e24 */ /* 0x000fe200088e06ff */
[----:B------:R-:W-:-:S07]  /*0170*/  ISETP.GT.U32.AND P1, PT, R0, 0x1ff, PT ;  /* 0x000001ff0000780c */ /* 0x000fce0003f24070 */
[----:B--2---:R-:W-:Y:S06]  /*0180*/  @!P0 BRA `(.L_x_0) ;  /* 0x0000000000548947 */ /* 0x004fec0003800000 */
[----:B------:R-:W0:Y:S01]  /*0190*/  S2R R7, SR_LANEID ;  /* 0x0000000000077919 */ /* 0x000e220000000000 */
[----:B------:R-:W-:Y:S01]  /*01a0*/  IMAD.MOV.U32 R5, RZ, RZ, RZ ;  /* 0x000000ffff057224 */ /* 0x000fe200078e00ff */
[----:B0-----:R-:W-:Y:S02]  /*01b0*/  LOP3.LUT R4, R7, 0x3, RZ, 0xc0, !PT ;  /* 0x0000000307047812 */ /* 0x001fe400078ec0ff */
[----:B------:R-:W-:-:S05]  /*01c0*/  SHF.R.U32.HI R7, RZ, 0x2, R7 ;  /* 0x00000002ff077819 */ /* 0x000fca0000011607 */
[----:B------:R-:W-:-:S03]  /*01d0*/  IMAD.WIDE.U32 R4, R7, 0x80, R4 ;  /* 0x0000008007047825 */ /* 0x000fc600078e0004 */
[C---:B------:R-:W-:Y:S02]  /*01e0*/  LEA R6, P2, R4.reuse, R2, 0x2 ;  /* 0x0000000204067211 */ /* 0x040fe400078410ff */
[C---:B------:R-:W-:Y:S02]  /*01f0*/  LEA R18, P3, R4.reuse, R16, 0x2 ;  /* 0x0000001004127211 */ /* 0x040fe400078610ff */
[C-C-:B------:R-:W-:Y:S02]  /*0200*/  LEA.HI.X R7, R4.reuse, R3, R5.reuse, 0x2, P2 ;  /* 0x0000000304077211 */ /* 0x140fe400010f1405 */
[----:B------:R-:W-:-:S03]  /*0210*/  LEA.HI.X R19, R4, R17, R5, 0x2, P3 ;  /* 0x0000001104137211 */ /* 0x000fc600018f1405 */
[----:B------:R-:W2:Y:S04]  /*0220*/  LDG.E R8, desc[UR4][R6.64] ;  /* 0x0000000406087981 */ /* 0x000ea8000c1e1900 */
[----:B------:R-:W2:Y:S04]  /*0230*/  LDG.E R9, desc[UR4][R6.64+0x1000] ;  /* 0x0010000406097981 */ /* 0x000ea8000c1e1900 */
[----:B------:R-:W2:Y:S04]  /*0240*/  LDG.E R10, desc[UR4][R6.64+0x10] ;  /* 0x00001004060a7981 */ /* 0x000ea8000c1e1900 */
[----:B------:R-:W2:Y:S04]  /*0250*/  LDG.E R11, desc[UR4][R6.64+0x1010] ;  /* 0x00101004060b7981 */ /* 0x000ea8000c1e1900 */
[----:B------:R-:W2:Y:S04]  /*0260*/  LDG.E R12, desc[UR4][R18.64] ;  /* 0x00000004120c7981 */ /* 0x000ea8000c1e1900 */
[----:B------:R-:W2:Y:S04]  /*0270*/  LDG.E R13, desc[UR4][R18.64+0x10] ;  /* 0x00001004120d7981 */ /* 0x000ea8000c1e1900 */
[----:B------:R-:W3:Y:S04]  /*0280*/  LDG.E R4, desc[UR4][R18.64+0x1000] ;  /* 0x0010000412047981 */ /* 0x000ee8000c1e1900 */
[----:B------:R-:W3:Y:S01]  /*0290*/  LDG.E R5, desc[UR4][R18.64+0x1010] ;  /* 0x0010100412057981 */ /* 0x000ee2000c1e1900 */
[----:B------:R-:W-:Y:S05]  /*02a0*/  WARPSYNC.ALL ;  /* 0x0000000000007948 */ /* 0x000fea0003800000 */
[C---:B--2---:R-:W-:Y:S08]  /*02b0*/  HMMA.16816.F32 R12, R8.reuse, R12, RZ ;  /* 0x0000000c080c723c */ /* 0x044ff000000018ff */
[----:B---3--:R-:W-:-:S15]  /*02c0*/  HMMA.16816.F32 R8, R8, R4, RZ ;  /* 0x000000040808723c */ /* 0x008fde00000018ff */
[----:B------:R-:W-:-:S05]  /*02d0*/  NOP ;  /* 0x0000000000007918 */ /* 0x000fca0000000000 */
.L_x_0:
[----:B------:R-:W-:Y:S05]  /*02e0*/  @!P0 BRA `(.L_x_1) ;  /* 0x0000000000548947 */ /* 0x000fea0003800000 */
[----:B------:R-:W0:Y:S02]  /*02f0*/  S2R R5, SR_LANEID ;  /* 0x0000000000057919 */ /* 0x000e240000000000 */
[----:B0-----:R-:W-:Y:S02]  /*0300*/  LOP3.LUT R4, R5, 0x3, RZ, 0xc0, !PT ;  /* 0x0000000305047812 */ /* 0x001fe400078ec0ff */
[----:B------:R-:W-:Y:S01]  /*0310*/  SHF.R.U32.HI R7, RZ, 0x2, R5 ;  /* 0x00000002ff077819 */ /* 0x000fe20000011605 */
[----:B------:R-:W-:-:S04]  /*0320*/  IMAD.MOV.U32 R5, RZ, RZ, RZ ;  /* 0x000000ffff057224 */ /* 0x000fc800078e00ff */
        /* <DEDUP_REMOVED lines=14> */
[C---:B--2---:R-:W-:Y:S08]  /*0410*/  HMMA.16816.F32 R12, R4.reuse, R22, R12 ;  /* 0x00000016040c723c */ /* 0x044ff0000000180c */
[----:B---3--:R-:W-:-:S15]  /*0420*/  HMMA.16816.F32 R8, R4, R24, R8 ;  /* 0x000000180408723c */ /* 0x008fde0000001808 */
[----:B------:R-:W-:-:S05]  /*0430*/  NOP ;  /* 0x0000000000007918 */ /* 0x000fca0000000000 */
.L_x_1:
        /* <DEDUP_REMOVED lines=22> */
.L_x_2:
        /* <DEDUP_REMOVED lines=22> */
.L_x_3:
        /* <DEDUP_REMOVED lines=22> */
.L_x_4:
        /* <DEDUP_REMOVED lines=22> */
.L_x_5:
        /* <DEDUP_REMOVED lines=22> */
.L_x_6:
        /* <DEDUP_REMOVED lines=22> */
.L_x_7:
        /* <DEDUP_REMOVED lines=22> */
.L_x_8:
        /* <DEDUP_REMOVED lines=22> */
.L_x_9:
        /* <DEDUP_REMOVED lines=22> */
.L_x_10:
        /* <DEDUP_REMOVED lines=22> */
.L_x_11:
        /* <DEDUP_REMOVED lines=22> */
.L_x_12:
        /* <DEDUP_REMOVED lines=22> */
.L_x_13:
        /* <DEDUP_REMOVED lines=22> */
.L_x_14:
        /* <DEDUP_REMOVED lines=22> */
.L_x_15:
[----:B------:R-:W-:Y:S05]  /*1780*/  @P1 EXIT ;  /* 0x000000000000194d */ /* 0x000fea0003800000 */
[----:B------:R-:W0:Y:S01]  /*1790*/  S2R R3, SR_LANEID ;  /* 0x0000000000037919 */ /* 0x000e220000000000 */
[----:B------:R-:W1:Y:S01]  /*17a0*/  LDC.64 R4, c[0x0][0x390] ;  /* 0x0000e400ff047b82 */ /* 0x000e620000000a00 */
[----:B------:R-:W-:-:S04]  /*17b0*/  SHF.R.U32.HI R0, RZ, 0x1, R0 ;  /* 0x00000001ff007819 */ /* 0x000fc80000011600 */
[----:B------:R-:W-:-:S03]  /*17c0*/  LOP3.LUT R0, R0, 0x7ffffff0, RZ, 0xc0, !PT ;  /* 0x7ffffff000007812 */ /* 0x000fc600078ec0ff */
[----:B------:R-:W2:Y:S02]  /*17d0*/  LDC.64 R18, c[0x0][0x398] ;  /* 0x0000e600ff127b82 */ /* 0x000ea40000000a00 */
[----:B------:R-:W-:-:S04]  /*17e0*/  IMAD.SHL.U32 R0, R0, 0x100, RZ ;  /* 0x0000010000007824 */ /* 0x000fc800078e00ff */
[----:B-1----:R-:W-:Y:S01]  /*17f0*/  IMAD.WIDE.U32 R4, R0, 0x4, R4 ;  /* 0x0000000400047825 */ /* 0x002fe200078e0004 */
[----:B0-----:R-:W-:Y:S02]  /*1800*/  LOP3.LUT R2, R3, 0x3, RZ, 0xc0, !PT ;  /* 0x0000000303027812 */ /* 0x001fe400078ec0ff */
[----:B------:R-:W-:Y:S01]  /*1810*/  SHF.R.U32.HI R7, RZ, 0x2, R3 ;  /* 0x00000002ff077819 */ /* 0x000fe20000011603 */
[----:B------:R-:W-:-:S04]  /*1820*/  IMAD.MOV.U32 R3, RZ, RZ, RZ ;  /* 0x000000ffff037224 */ /* 0x000fc800078e00ff */
[----:B------:R-:W-:-:S03]  /*1830*/  IMAD.WIDE.U32 R2, R7, 0x80, R2 ;  /* 0x0000008007027825 */ /* 0x000fc600078e0002 */
[----:B------:R-:W-:-:S04]  /*1840*/  LEA R20, P0, R2, R4, 0x3 ;  /* 0x0000000402147211 */ /* 0x000fc800078018ff */
[----:B------:R-:W-:-:S05]  /*1850*/  LEA.HI.X R21, R2, R5, R3, 0x3, P0 ;  /* 0x0000000502157211 */ /* 0x000fca00000f1c03 */
[----:B------:R-:W3:Y:S04]  /*1860*/  LDG.E.64 R22, desc[UR4][R20.64+0x3c0] ;  /* 0x0003c00414167981 */ /* 0x000ee8000c1e1b00 */
[----:B------:R-:W4:Y:S04]  /*1870*/  LDG.E.64 R6, desc[UR4][R20.64+0x23c0] ;  /* 0x0023c00414067981 */ /* 0x000f28000c1e1b00 */
[----:B------:R-:W5:Y:S04]  /*1880*/  LDG.E.64 R4, desc[UR4][R20.64+0x3e0] ;  /* 0x0003e00414047981 */ /* 0x000f68000c1e1b00 */
[----:B------:R-:W5:Y:S01]  /*1890*/  LDG.E.64 R16, desc[UR4][R20.64+0x23e0] ;  /* 0x0023e00414107981 */ /* 0x000f62000c1e1b00 */
[----:B--2---:R-:W-:Y:S01]  /*18a0*/  IMAD.WIDE.U32 R18, R0, 0x4, R18 ;  /* 0x0000000400127825 */ /* 0x004fe200078e0012 */
[----:B------:R-:W-:Y:S05]  /*18b0*/  WARPSYNC.ALL ;  /* 0x0000000000007948 */ /* 0x000fea0003800000 */
[----:B---3--:R-:W-:Y:S01]  /*18c0*/  FADD R22, R22, R12 ;  /* 0x0000000c16167221 */ /* 0x008fe20000000000 */
[----:B------:R-:W-:Y:S01]  /*18d0*/  LEA R12, P0, R2, R18, 0x3 ;  /* 0x00000012020c7211 */ /* 0x000fe200078018ff */
[----:B------:R-:W-:Y:S01]  /*18e0*/  FADD R23, R23, R13 ;  /* 0x0000000d17177221 */ /* 0x000fe20000000000 */
[----:B----4-:R-:W-:Y:S01]  /*18f0*/  FADD R6, R6, R14 ;  /* 0x0000000e06067221 */ /* 0x010fe20000000000 */
[----:B------:R-:W-:Y:S01]  /*1900*/  FADD R7, R7, R15 ;  /* 0x0000000f07077221 */ /* 0x000fe20000000000 */
[----:B------:R-:W-:Y:S01]  /*1910*/  LEA.HI.X R13, R2, R19, R3, 0x3, P0 ;  /* 0x00000013020d7211 */ /* 0x000fe200000f1c03 */
[----:B-----5:R-:W-:Y:S01]  /*1920*/  FADD R4, R4, R8 ;  /* 0x0000000804047221 */ /* 0x020fe20000000000 */
[----:B------:R-:W-:-:S03]  /*1930*/  FADD R5, R5, R9 ;  /* 0x0000000905057221 */ /* 0x000fc60000000000 */
[----:B------:R-:W-:Y:S01]  /*1940*/  STG.E.64 desc[UR4][R12.64+0x3c0], R22 ;  /* 0x0003c0160c007986 */ /* 0x000fe2000c101b04 */
[----:B------:R-:W-:Y:S01]  /*1950*/  FADD R16, R16, R10 ;  /* 0x0000000a10107221 */ /* 0x000fe20000000000 */
[----:B------:R-:W-:Y:S02]  /*1960*/  FADD R17, R17, R11 ;  /* 0x0000000b11117221 */ /* 0x000fe40000000000 */
[----:B------:R-:W-:Y:S04]  /*1970*/  STG.E.64 desc[UR4][R12.64+0x23c0], R6 ;  /* 0x0023c0060c007986 */ /* 0x000fe8000c101b04 */
[----:B------:R-:W-:Y:S04]  /*1980*/  STG.E.64 desc[UR4][R12.64+0x3e0], R4 ;  /* 0x0003e0040c007986 */ /* 0x000fe8000c101b04 */
[----:B------:R-:W-:Y:S01]  /*1990*/  STG.E.64 desc[UR4][R12.64+0x23e0], R16 ;  /* 0x0023e0100c007986 */ /* 0x000fe2000c101b04 */
[----:B------:R-:W-:Y:S05]  /*19a0*/  EXIT ;  /* 0x000000000000794d */ /* 0x000fea0003800000 */
.L_x_16:
[----:B------:R-:W-:-:S00]  /*19b0*/  BRA `(.L_x_16) ;  /* 0xfffffffc00fc7947 */ /* 0x000fc0000383ffff */
[----:B------:R-:W-:-:S00]  /*19c0*/  NOP ;  /* 0x0000000000007918 */ /* 0x000fc00000000000 */
        /* <DEDUP_REMOVED lines=11> */
.L_x_17:


//--------------------- .nv.shared.reserved.0     --------------------------
	.section	.nv.shared.reserved.0,"aw",@nobits
	.weak		__nv_reservedSMEM_offset_0_alias
	.size		__nv_reservedSMEM_offset_0_alias, 0, 64
	.other		__nv_reservedSMEM_offset_0_alias,@"STO_CUDA_RESERVED_SHARED STV_DEFAULT"
__nv_reservedSMEM_offset_0_alias:
	.zero		0
	.zero		64


//--------------------- .nv.constant0._Z17WMMAF16TensorCoreP6__halfS0_PfS1_ --------------------------
	.section	.nv.constant0._Z17WMMAF16TensorCoreP6__halfS0_PfS1_,"a",@progbits
	.sectionflags	@""
	.align	4
.nv.constant0._Z17WMMAF16TensorCoreP6__halfS0_PfS1_:
	.zero		928


//--------------------- SYMBOLS --------------------------

	.type		.nv.reservedSmem.offset0,@object
	.size		.nv.reservedSmem.offset0,0x4
